	.headerflags	@"EF_CUDA_TEXMODE_UNIFIED EF_CUDA_64BIT_ADDRESS EF_CUDA_ACCELERATORS EF_CUDA_SM90 EF_CUDA_VIRTUAL_SM(EF_CUDA_SM90)"
	.elftype	@"ET_EXEC"


//--------------------- .nv.info                  --------------------------
	.section	.nv.info,"",@"SHT_CUDA_INFO"
	.align	4


	//----- nvinfo : EIATTR_REGCOUNT
	.align		4
        /*0000*/ 	.byte	0x04, 0x2f
        /*0002*/ 	.short	(.L_3 - .L_2)
	.align		4
.L_2:
        /*0004*/ 	.word	index@(triton_poi_fused__native_batch_norm_legit_no_training_convolution_relu_0)
        /*0008*/ 	.word	0x00000020


	//----- nvinfo : EIATTR_MIN_STACK_SIZE
	.align		4
.L_3:
        /*000c*/ 	.byte	0x04, 0x12
        /*000e*/ 	.short	(.L_5 - .L_4)
	.align		4
.L_4:
        /*0010*/ 	.word	index@(triton_poi_fused__native_batch_norm_legit_no_training_convolution_relu_0)
        /*0014*/ 	.word	0x00000000


	//----- nvinfo : EIATTR_FRAME_SIZE
	.align		4
.L_5:
        /*0018*/ 	.byte	0x04, 0x11
        /*001a*/ 	.short	(.L_7 - .L_6)
	.align		4
.L_6:
        /*001c*/ 	.word	index@(triton_poi_fused__native_batch_norm_legit_no_training_convolution_relu_0)
        /*0020*/ 	.word	0x00000000


	//----- nvinfo : EIATTR_MIN_STACK_SIZE
	.align		4
.L_7:
        /*0024*/ 	.byte	0x04, 0x12
        /*0026*/ 	.short	(.L_9 - .L_8)
	.align		4
.L_8:
        /*0028*/ 	.word	index@(triton_poi_fused__native_batch_norm_legit_no_training_convolution_relu_0)
        /*002c*/ 	.word	0x00000000
.L_9:


//--------------------- .nv.info.triton_poi_fused__native_batch_norm_legit_no_training_convolution_relu_0 --------------------------
	.section	.nv.info.triton_poi_fused__native_batch_norm_legit_no_training_convolution_relu_0,"",@"SHT_CUDA_INFO"
	.sectionflags	@""
	.align	4


	//----- nvinfo : EIATTR_CUDA_API_VERSION
	.align		4
        /*0000*/ 	.byte	0x04, 0x37
        /*0002*/ 	.short	(.L_11 - .L_10)
.L_10:
        /*0004*/ 	.word	0x0000007c


	//----- nvinfo : EIATTR_KPARAM_INFO
	.align		4
.L_11:
        /*0008*/ 	.byte	0x04, 0x17
        /*000a*/ 	.short	(.L_13 - .L_12)
.L_12:
        /*000c*/ 	.word	0x00000000
        /*0010*/ 	.short	0x0007
        /*0012*/ 	.short	0x0038
        /*0014*/ 	.byte	0x00, 0xf0, 0x11, 0x00


	//----- nvinfo : EIATTR_KPARAM_INFO
	.align		4
.L_13:
        /*0018*/ 	.byte	0x04, 0x17
        /*001a*/ 	.short	(.L_15 - .L_14)
.L_14:
        /*001c*/ 	.word	0x00000000
        /*0020*/ 	.short	0x0006
        /*0022*/ 	.short	0x0030
        /*0024*/ 	.byte	0x00, 0xf4, 0x21, 0x00


	//----- nvinfo : EIATTR_KPARAM_INFO
	.align		4
.L_15:
        /*0028*/ 	.byte	0x04, 0x17
        /*002a*/ 	.short	(.L_17 - .L_16)
.L_16:
        /*002c*/ 	.word	0x00000000
        /*0030*/ 	.short	0x0005
        /*0032*/ 	.short	0x0028
        /*0034*/ 	.byte	0x00, 0xf4, 0x21, 0x00


	//----- nvinfo : EIATTR_KPARAM_INFO
	.align		4
.L_17:
        /*0038*/ 	.byte	0x04, 0x17
        /*003a*/ 	.short	(.L_19 - .L_18)
.L_18:
        /*003c*/ 	.word	0x00000000
        /*0040*/ 	.short	0x0004
        /*0042*/ 	.short	0x0020
        /*0044*/ 	.byte	0x00, 0xf4, 0x21, 0x00


	//----- nvinfo : EIATTR_KPARAM_INFO
	.align		4
.L_19:
        /*0048*/ 	.byte	0x04, 0x17
        /*004a*/ 	.short	(.L_21 - .L_20)
.L_20:
        /*004c*/ 	.word	0x00000000
        /*0050*/ 	.short	0x0003
        /*0052*/ 	.short	0x0018
        /*0054*/ 	.byte	0x00, 0xf4, 0x21, 0x00


	//----- nvinfo : EIATTR_KPARAM_INFO
	.align		4
.L_21:
        /*0058*/ 	.byte	0x04, 0x17
        /*005a*/ 	.short	(.L_23 - .L_22)
.L_22:
        /*005c*/ 	.word	0x00000000
        /*0060*/ 	.short	0x0002
        /*0062*/ 	.short	0x0010
        /*0064*/ 	.byte	0x00, 0xf4, 0x21, 0x00


	//----- nvinfo : EIATTR_KPARAM_INFO
	.align		4
.L_23:
        /*0068*/ 	.byte	0x04, 0x17
        /*006a*/ 	.short	(.L_25 - .L_24)
.L_24:
        /*006c*/ 	.word	0x00000000
        /*0070*/ 	.short	0x0001
        /*0072*/ 	.short	0x0008
        /*0074*/ 	.byte	0x00, 0xf4, 0x21, 0x00


	//----- nvinfo : EIATTR_KPARAM_INFO
	.align		4
.L_25:
        /*0078*/ 	.byte	0x04, 0x17
        /*007a*/ 	.short	(.L_27 - .L_26)
.L_26:
        /*007c*/ 	.word	0x00000000
        /*0080*/ 	.short	0x0000
        /*0082*/ 	.short	0x0000
        /*0084*/ 	.byte	0x00, 0xf4, 0x21, 0x00


	//----- nvinfo : EIATTR_SPARSE_MMA_MASK
	.align		4
.L_27:
        /*0088*/ 	.byte	0x03, 0x50
        /*008a*/ 	.short	0x0000


	//----- nvinfo : EIATTR_MAXREG_COUNT
	.align		4
        /*008c*/ 	.byte	0x03, 0x1b
        /*008e*/ 	.short	0x00ff


	//----- nvinfo : EIATTR_EXIT_INSTR_OFFSETS
	.align		4
        /*0090*/ 	.byte	0x04, 0x1c
        /*0092*/ 	.short	(.L_29 - .L_28)


	//   ....[0]....
.L_28:
        /*0094*/ 	.word	0x00000740


	//   ....[1]....
        /*0098*/ 	.word	0x000007e0


	//----- nvinfo : EIATTR_REQNTID
	.align		4
.L_29:
        /*009c*/ 	.byte	0x04, 0x10
        /*009e*/ 	.short	(.L_31 - .L_30)
.L_30:
        /*00a0*/ 	.word	0x00000100
        /*00a4*/ 	.word	0x00000001
        /*00a8*/ 	.word	0x00000001


	//----- nvinfo : EIATTR_CBANK_PARAM_SIZE
	.align		4
.L_31:
        /*00ac*/ 	.byte	0x03, 0x19
        /*00ae*/ 	.short	0x003c


	//----- nvinfo : EIATTR_PARAM_CBANK
	.align		4
        /*00b0*/ 	.byte	0x04, 0x0a
        /*00b2*/ 	.short	(.L_33 - .L_32)
	.align		4
.L_32:
        /*00b4*/ 	.word	index@(.nv.constant0.triton_poi_fused__native_batch_norm_legit_no_training_convolution_relu_0)
        /*00b8*/ 	.short	0x0210
        /*00ba*/ 	.short	0x003c


	//----- nvinfo : EIATTR_SW_WAR
	.align		4
.L_33:
        /*00bc*/ 	.byte	0x04, 0x36
        /*00be*/ 	.short	(.L_35 - .L_34)
.L_34:
        /*00c0*/ 	.word	0x00000008
.L_35:


//--------------------- .nv.callgraph             --------------------------
	.section	.nv.callgraph,"",@"SHT_CUDA_CALLGRAPH"
	.align	4
	.sectionentsize	8
	.align		4
        /*0000*/ 	.word	0x00000000
	.align		4
        /*0004*/ 	.word	0xffffffff
	.align		4
        /*0008*/ 	.word	0x00000000
	.align		4
        /*000c*/ 	.word	0xfffffffe
	.align		4
        /*0010*/ 	.word	0x00000000
	.align		4
        /*0014*/ 	.word	0xfffffffd
	.align		4
        /*0018*/ 	.word	0x00000000
	.align		4
        /*001c*/ 	.word	0xfffffffc


//--------------------- .nv.constant4             --------------------------
	.section	.nv.constant4,"a",@progbits
	.align	8
	.align		8
.nv.constant4:
        /*0000*/ 	.dword	_$_str
	.align		8
        /*0008*/ 	.dword	_$_str_$_2


//--------------------- .text.triton_poi_fused__native_batch_norm_legit_no_training_convolution_relu_0 --------------------------
	.section	.text.triton_poi_fused__native_batch_norm_legit_no_training_convolution_relu_0,"ax",@progbits
	.sectionflags	@"SHF_BARRIERS=1"
	.align	128
        .global         triton_poi_fused__native_batch_norm_legit_no_training_convolution_relu_0
        .type           triton_poi_fused__native_batch_norm_legit_no_training_convolution_relu_0,@function
        .size           triton_poi_fused__native_batch_norm_legit_no_training_convolution_relu_0,(.L_x_1 - triton_poi_fused__native_batch_norm_legit_no_training_convolution_relu_0)
        .other          triton_poi_fused__native_batch_norm_legit_no_training_convolution_relu_0,@"STO_CUDA_ENTRY STV_DEFAULT"
triton_poi_fused__native_batch_norm_legit_no_training_convolution_relu_0:
.text.triton_poi_fused__native_batch_norm_legit_no_training_convolution_relu_0:
[----:B------:R-:W0:Y:S01]  /*0000*/  LDC R1, c[0x0][0x28] ;  /* 0x00000a00ff017b82 */ /* 0x000e220000000800 */
[----:B------:R-:W1:Y:S01]  /*0010*/  S2R R0, SR_TID.X ;  /* 0x0000000000007919 */ /* 0x000e620000002100 */
[----:B------:R-:W-:Y:S01]  /*0020*/  HFMA2.MMA R10, -RZ, RZ, 0, 0 ;  /* 0x00000000ff0a7435 */ /* 0x000fe200000001ff */
[----:B------:R-:W-:-:S05]  /*0030*/  IMAD.MOV.U32 R6, RZ, RZ, RZ ;  /* 0x000000ffff067224 */ /* 0x000fca00078e00ff */
[----:B------:R-:W2:Y:S01]  /*0040*/  LDC.64 R8, c[0x0][0x228] ;  /* 0x00008a00ff087b82 */ /* 0x000ea20000000a00 */
[----:B------:R-:W3:Y:S01]  /*0050*/  S2R R3, SR_CTAID.X ;  /* 0x0000000000037919 */ /* 0x000ee20000002500 */
[----:B------:R-:W-:-:S06]  /*0060*/  ULDC.64 UR6, c[0x0][0x208] ;  /* 0x0000820000067ab9 */ /* 0x000fcc0000000a00 */
[----:B------:R-:W4:Y:S08]  /*0070*/  LDC.64 R16, c[0x0][0x218] ;  /* 0x00008600ff107b82 */ /* 0x000f300000000a00 */
[----:B------:R-:W5:Y:S08]  /*0080*/  LDC.64 R20, c[0x0][0x220] ;  /* 0x00008800ff147b82 */ /* 0x000f700000000a00 */
[----:B------:R-:W4:Y:S01]  /*0090*/  LDC.64 R12, c[0x0][0x230] ;  /* 0x00008c00ff0c7b82 */ /* 0x000f220000000a00 */
[----:B-1----:R-:W-:-:S07]  /*00a0*/  SHF.L.U32 R4, R0, 0x1, RZ ;  /* 0x0000000100047819 */ /* 0x002fce00000006ff */
[----:B------:R-:W1:Y:S01]  /*00b0*/  LDC.64 R14, c[0x0][0x238] ;  /* 0x00008e00ff0e7b82 */ /* 0x000e620000000a00 */
[----:B---3--:R-:W-:Y:S01]  /*00c0*/  IMAD.SHL.U32 R3, R3, 0x200, RZ ;  /* 0x0000020003037824 */ /* 0x008fe200078e00ff */
[----:B------:R-:W-:-:S04]  /*00d0*/  LOP3.LUT R4, R4, 0x1fe, RZ, 0xc0, !PT ;  /* 0x000001fe04047812 */ /* 0x000fc800078ec0ff */
[----:B------:R-:W-:Y:S02]  /*00e0*/  LOP3.LUT R11, R3, R4, RZ, 0xfc, !PT ;  /* 0x00000004030b7212 */ /* 0x000fe400078efcff */
[----:B------:R-:W-:Y:S02]  /*00f0*/  LOP3.LUT R7, R3, 0x1, R4, 0xfe, !PT ;  /* 0x0000000103077812 */ /* 0x000fe400078efe04 */
[C---:B------:R-:W-:Y:S01]  /*0100*/  ISETP.GE.AND P0, PT, R11.reuse, 0xe8900, PT ;  /* 0x000e89000b00780c */ /* 0x040fe20003f06270 */
[----:B------:R-:W-:-:S04]  /*0110*/  IMAD.HI R2, R11, -0x7319a973, R10 ;  /* 0x8ce6568d0b027827 */ /* 0x000fc800078e020a */
[----:B------:R-:W-:Y:S01]  /*0120*/  IMAD.HI R6, R7, -0x7319a973, R6 ;  /* 0x8ce6568d07067827 */ /* 0x000fe200078e0206 */
[----:B------:R-:W-:-:S04]  /*0130*/  SHF.R.U32.HI R5, RZ, 0x1f, R2 ;  /* 0x0000001fff057819 */ /* 0x000fc80000011602 */
[----:B------:R-:W-:Y:S02]  /*0140*/  SHF.R.U32.HI R7, RZ, 0x1f, R6 ;  /* 0x0000001fff077819 */ /* 0x000fe40000011606 */
[----:B------:R-:W-:Y:S02]  /*0150*/  LEA.HI.SX32 R5, R2, R5, 0x15 ;  /* 0x0000000502057211 */ /* 0x000fe400078faaff */
[----:B------:R-:W-:Y:S02]  /*0160*/  LEA.HI.SX32 R7, R6, R7, 0x15 ;  /* 0x0000000706077211 */ /* 0x000fe400078faaff */
[----:B------:R-:W-:Y:S02]  /*0170*/  LEA.HI R2, R5, R5, RZ, 0x6 ;  /* 0x0000000505027211 */ /* 0x000fe400078f30ff */
[----:B------:R-:W-:Y:S02]  /*0180*/  LEA.HI R6, R7, R7, RZ, 0x6 ;  /* 0x0000000707067211 */ /* 0x000fe400078f30ff */
[----:B------:R-:W-:-:S02]  /*0190*/  LOP3.LUT R2, R2, 0xffffffc0, RZ, 0xc0, !PT ;  /* 0xffffffc002027812 */ /* 0x000fc400078ec0ff */
[----:B------:R-:W-:Y:S02]  /*01a0*/  LOP3.LUT R6, R6, 0xffffffc0, RZ, 0xc0, !PT ;  /* 0xffffffc006067812 */ /* 0x000fe400078ec0ff */
[----:B------:R-:W-:Y:S02]  /*01b0*/  IADD3 R5, R5, -R2, RZ ;  /* 0x8000000205057210 */ /* 0x000fe40007ffe0ff */
[----:B------:R-:W-:Y:S01]  /*01c0*/  MOV R2, RZ ;  /* 0x000000ff00027202 */ /* 0x000fe20000000f00 */
[----:B------:R-:W-:Y:S01]  /*01d0*/  IMAD.IADD R25, R7, 0x1, -R6 ;  /* 0x0000000107197824 */ /* 0x000fe200078e0a06 */
[----:B------:R-:W-:Y:S01]  /*01e0*/  CS2R R6, SRZ ;  /* 0x0000000000067805 */ /* 0x000fe2000001ff00 */
[----:B--2---:R-:W-:-:S04]  /*01f0*/  IMAD.WIDE R18, R5, 0x4, R8 ;  /* 0x0000000405127825 */ /* 0x004fc800078e0208 */
[----:B------:R-:W-:Y:S01]  /*0200*/  IMAD.WIDE R28, R25, 0x4, R8 ;  /* 0x00000004191c7825 */ /* 0x000fe200078e0208 */
[----:B------:R5:W2:Y:S01]  /*0210*/  @!P0 LDG.E.EL R6, desc[UR6][R18.64] ;  /* 0x0000000612068981 */ /* 0x000aa2000c2e1900 */
[----:B------:R-:W3:Y:S03]  /*0220*/  LDC.64 R8, c[0x0][0x210] ;  /* 0x00008400ff087b82 */ /* 0x000ee60000000a00 */
[----:B------:R-:W2:Y:S01]  /*0230*/  @!P0 LDG.E.EL R2, desc[UR6][R28.64] ;  /* 0x000000061c028981 */ /* 0x000ea2000c2e1900 */
[----:B------:R-:W-:Y:S01]  /*0240*/  CS2R R22, SRZ ;  /* 0x0000000000167805 */ /* 0x000fe2000001ff00 */
[----:B----4-:R-:W-:-:S04]  /*0250*/  IMAD.WIDE R26, R5, 0x4, R16 ;  /* 0x00000004051a7825 */ /* 0x010fc800078e0210 */
[----:B------:R-:W-:Y:S01]  /*0260*/  IMAD.WIDE R16, R25, 0x4, R16 ;  /* 0x0000000419107825 */ /* 0x000fe200078e0210 */
[----:B------:R4:W2:Y:S03]  /*0270*/  @!P0 LDG.E.EL R23, desc[UR6][R26.64] ;  /* 0x000000061a178981 */ /* 0x0008a6000c2e1900 */
[--C-:B-----5:R-:W-:Y:S01]  /*0280*/  IMAD.WIDE R18, R5, 0x4, R20.reuse ;  /* 0x0000000405127825 */ /* 0x120fe200078e0214 */
[----:B------:R5:W2:Y:S03]  /*0290*/  @!P0 LDG.E.EL R22, desc[UR6][R16.64] ;  /* 0x0000000610168981 */ /* 0x000aa6000c2e1900 */
[----:B------:R-:W-:Y:S01]  /*02a0*/  IMAD.MOV.U32 R24, RZ, RZ, RZ ;  /* 0x000000ffff187224 */ /* 0x000fe200078e00ff */
[----:B------:R1:W2:Y:S01]  /*02b0*/  @!P0 LDG.E.EL R7, desc[UR6][R18.64] ;  /* 0x0000000612078981 */ /* 0x0002a2000c2e1900 */
[----:B------:R-:W-:-:S04]  /*02c0*/  IMAD.WIDE R20, R25, 0x4, R20 ;  /* 0x0000000419147825 */ /* 0x000fc800078e0214 */
[----:B---3--:R-:W-:Y:S01]  /*02d0*/  IMAD.WIDE R10, R11, 0x4, R8 ;  /* 0x000000040b0a7825 */ /* 0x008fe200078e0208 */
[----:B------:R-:W-:Y:S01]  /*02e0*/  CS2R R8, SRZ ;  /* 0x0000000000087805 */ /* 0x000fe2000001ff00 */
[----:B------:R-:W3:Y:S02]  /*02f0*/  @!P0 LDG.E.EL R24, desc[UR6][R20.64] ;  /* 0x0000000614188981 */ /* 0x000ee4000c2e1900 */
[----:B0---4-:R-:W-:-:S03]  /*0300*/  IMAD.WIDE R26, R5, 0x4, R12 ;  /* 0x00000004051a7825 */ /* 0x011fc600078e020c */
[----:B------:R-:W4:Y:S01]  /*0310*/  @!P0 LDG.E.64 R8, desc[UR6][R10.64] ;  /* 0x000000060a088981 */ /* 0x000f22000c1e1b00 */
[----:B-1----:R-:W-:Y:S01]  /*0320*/  IMAD.WIDE R28, R5, 0x4, R14 ;  /* 0x00000004051c7825 */ /* 0x002fe200078e020e */
[----:B------:R-:W-:Y:S01]  /*0330*/  HFMA2.MMA R5, -RZ, RZ, 0, 0 ;  /* 0x00000000ff057435 */ /* 0x000fe200000001ff */
[----:B-----5:R-:W-:Y:S02]  /*0340*/  CS2R R16, SRZ ;  /* 0x0000000000107805 */ /* 0x020fe4000001ff00 */
[----:B------:R-:W-:-:S04]  /*0350*/  IMAD.WIDE R12, R25, 0x4, R12 ;  /* 0x00000004190c7825 */ /* 0x000fc800078e020c */
[----:B------:R-:W-:Y:S01]  /*0360*/  IMAD.WIDE R14, R25, 0x4, R14 ;  /* 0x00000004190e7825 */ /* 0x000fe200078e020e */
[----:B------:R-:W-:Y:S01]  /*0370*/  MOV R25, RZ ;  /* 0x000000ff00197202 */ /* 0x000fe20000000f00 */
[----:B------:R0:W5:Y:S04]  /*0380*/  @!P0 LDG.E.EL R16, desc[UR6][R12.64] ;  /* 0x000000060c108981 */ /* 0x000168000c2e1900 */
[----:B------:R-:W5:Y:S04]  /*0390*/  @!P0 LDG.E.EL R5, desc[UR6][R26.64] ;  /* 0x000000061a058981 */ /* 0x000f68000c2e1900 */
[----:B------:R-:W5:Y:S04]  /*03a0*/  @!P0 LDG.E.EL R25, desc[UR6][R28.64] ;  /* 0x000000061c198981 */ /* 0x000f68000c2e1900 */
[----:B------:R-:W5:Y:S01]  /*03b0*/  @!P0 LDG.E.EL R17, desc[UR6][R14.64] ;  /* 0x000000060e118981 */ /* 0x000f62000c2e1900 */
[----:B------:R-:W1:Y:S01]  /*03c0*/  S2UR UR5, SR_CgaCtaId ;  /* 0x00000000000579c3 */ /* 0x000e620000008800 */
[----:B------:R-:W-:-:S02]  /*03d0*/  UMOV UR4, 0x400 ;  /* 0x0000040000047882 */ /* 0x000fc40000000000 */
[----:B-1----:R-:W-:-:S06]  /*03e0*/  UPRMT UR4, UR5, 0x654, UR4 ;  /* 0x0000065405047896 */ /* 0x002fcc0008000004 */
[----:B------:R-:W-:Y:S01]  /*03f0*/  LEA R4, R4, UR4, 0x2 ;  /* 0x0000000404047c11 */ /* 0x000fe2000f8e10ff */
[----:B--2---:R-:W-:Y:S01]  /*0400*/  FADD R6, R6, 9.9999997473787516356e-06 ;  /* 0x3727c5ac06067421 */ /* 0x004fe20000000000 */
[----:B------:R-:W-:-:S03]  /*0410*/  FADD R2, R2, 9.9999997473787516356e-06 ;  /* 0x3727c5ac02027421 */ /* 0x000fc60000000000 */
[----:B------:R-:W1:Y:S08]  /*0420*/  MUFU.SQRT R18, R6 ;  /* 0x0000000600127308 */ /* 0x000e700000002000 */
[----:B------:R-:W2:Y:S01]  /*0430*/  MUFU.SQRT R19, R2 ;  /* 0x0000000200137308 */ /* 0x000ea20000002000 */
[C---:B-1----:R-:W-:Y:S02]  /*0440*/  FSETP.GT.AND P1, PT, R18.reuse, 8.50705917302346158658e+37, PT ;  /* 0x7e8000001200780b */ /* 0x042fe40003f24000 */
[----:B------:R-:W-:-:S02]  /*0450*/  FSETP.GEU.AND P3, PT, R18, 1.175494350822287508e-38, PT ;  /* 0x008000001200780b */ /* 0x000fc40003f6e000 */
[C---:B--2---:R-:W-:Y:S02]  /*0460*/  FSETP.GT.AND P2, PT, R19.reuse, 8.50705917302346158658e+37, PT ;  /* 0x7e8000001300780b */ /* 0x044fe40003f44000 */
[----:B------:R-:W-:-:S07]  /*0470*/  FSETP.GEU.AND P4, PT, R19, 1.175494350822287508e-38, PT ;  /* 0x008000001300780b */ /* 0x000fce0003f8e000 */
[----:B------:R-:W-:-:S04]  /*0480*/  @P1 FMUL R18, R18, 0.25 ;  /* 0x3e80000012121820 */ /* 0x000fc80000400000 */
[----:B------:R-:W-:Y:S01]  /*0490*/  @!P3 FMUL R18, R18, 16777216 ;  /* 0x4b8000001212b820 */ /* 0x000fe20000400000 */
[----:B------:R-:W-:-:S04]  /*04a0*/  @P2 FMUL R19, R19, 0.25 ;  /* 0x3e80000013132820 */ /* 0x000fc80000400000 */
[----:B------:R-:W-:Y:S01]  /*04b0*/  @!P4 FMUL R19, R19, 16777216 ;  /* 0x4b8000001313c820 */ /* 0x000fe20000400000 */
[----:B------:R-:W1:Y:S01]  /*04c0*/  MUFU.RCP R18, R18 ;  /* 0x0000001200127308 */ /* 0x000e620000001000 */
[----:B------:R-:W-:-:S07]  /*04d0*/  IMAD.MOV.U32 R6, RZ, RZ, 0x3e800000 ;  /* 0x3e800000ff067424 */ /* 0x000fce00078e00ff */
[----:B------:R-:W2:Y:S01]  /*04e0*/  MUFU.RCP R19, R19 ;  /* 0x0000001300137308 */ /* 0x000ea20000001000 */
[C---:B0-----:R-:W-:Y:S02]  /*04f0*/  FSEL R13, R6.reuse, 1, P1 ;  /* 0x3f800000060d7808 */ /* 0x041fe40000800000 */
[----:B------:R-:W-:Y:S01]  /*0500*/  FSEL R2, R6, 1, P2 ;  /* 0x3f80000006027808 */ /* 0x000fe20001000000 */
[----:B----4-:R-:W-:Y:S01]  /*0510*/  FADD R8, R23, R8 ;  /* 0x0000000817087221 */ /* 0x010fe20000000000 */
[----:B------:R-:W-:Y:S01]  /*0520*/  FADD R9, R22, R9 ;  /* 0x0000000916097221 */ /* 0x000fe20000000000 */
[----:B------:R-:W-:Y:S02]  /*0530*/  @!P3 FMUL R13, R13, 16777216 ;  /* 0x4b8000000d0db820 */ /* 0x000fe40000400000 */
[----:B------:R-:W-:Y:S01]  /*0540*/  @!P4 FMUL R2, R2, 16777216 ;  /* 0x4b8000000202c820 */ /* 0x000fe20000400000 */
[----:B------:R-:W-:Y:S01]  /*0550*/  FADD R7, R8, -R7 ;  /* 0x8000000708077221 */ /* 0x000fe20000000000 */
[----:B-1----:R-:W-:Y:S01]  /*0560*/  FMUL R18, R18, R13 ;  /* 0x0000000d12127220 */ /* 0x002fe20000400000 */
[----:B---3--:R-:W-:Y:S01]  /*0570*/  FADD R24, R9, -R24 ;  /* 0x8000001809187221 */ /* 0x008fe20000000000 */
[----:B--2---:R-:W-:-:S02]  /*0580*/  FMUL R13, R19, R2 ;  /* 0x00000002130d7220 */ /* 0x004fc40000400000 */
[----:B------:R-:W-:Y:S02]  /*0590*/  FMUL R18, R7, R18 ;  /* 0x0000001207127220 */ /* 0x000fe40000400000 */
[----:B------:R-:W-:Y:S02]  /*05a0*/  FMUL R24, R24, R13 ;  /* 0x0000000d18187220 */ /* 0x000fe40000400000 */
[----:B-----5:R-:W-:Y:S02]  /*05b0*/  FFMA R5, R18, R5, R25 ;  /* 0x0000000512057223 */ /* 0x020fe40000000019 */
[----:B------:R-:W-:-:S03]  /*05c0*/  FFMA R16, R24, R16, R17 ;  /* 0x0000001018107223 */ /* 0x000fc60000000011 */
[C---:B------:R-:W-:Y:S02]  /*05d0*/  FSETP.GEU.AND P1, PT, R5.reuse, RZ, PT ;  /* 0x000000ff0500720b */ /* 0x040fe40003f2e000 */
[C---:B------:R-:W-:Y:S02]  /*05e0*/  FSETP.GEU.AND P2, PT, R16.reuse, RZ, PT ;  /* 0x000000ff1000720b */ /* 0x040fe40003f4e000 */
[----:B------:R-:W-:Y:S02]  /*05f0*/  FSEL R14, R5, RZ, P1 ;  /* 0x000000ff050e7208 */ /* 0x000fe40000800000 */
[----:B------:R-:W-:Y:S01]  /*0600*/  FSEL R15, R16, RZ, P2 ;  /* 0x000000ff100f7208 */ /* 0x000fe20001000000 */
[----:B------:R-:W-:Y:S04]  /*0610*/  @!P0 STG.E.64 desc[UR6][R10.64], R8 ;  /* 0x000000080a008986 */ /* 0x000fe8000c101b06 */
[----:B------:R0:W-:Y:S01]  /*0620*/  STS.64 [R4], R14 ;  /* 0x0000000e04007388 */ /* 0x0001e20000000a00 */
[----:B------:R-:W-:-:S04]  /*0630*/  LOP3.LUT R2, R0, 0xff, RZ, 0xc0, !PT ;  /* 0x000000ff00027812 */ /* 0x000fc800078ec0ff */
[----:B------:R-:W-:Y:S01]  /*0640*/  LEA R12, R2, UR4, 0x2 ;  /* 0x00000004020c7c11 */ /* 0x000fe2000f8e10ff */
[----:B------:R-:W-:Y:S01]  /*0650*/  BAR.SYNC.DEFER_BLOCKING 0x0 ;  /* 0x0000000000007b1d */ /* 0x000fe20000010000 */
[----:B------:R-:W-:Y:S01]  /*0660*/  HFMA2.MMA R6, -RZ, RZ, 0, 0 ;  /* 0x00000000ff067435 */ /* 0x000fe200000001ff */
[----:B------:R-:W-:-:S06]  /*0670*/  LOP3.LUT R7, R3, 0xff, R0, 0xf8, !PT ;  /* 0x000000ff03077812 */ /* 0x000fcc00078ef800 */
[----:B------:R-:W0:Y:S03]  /*0680*/  LDC.64 R2, c[0x0][0x240] ;  /* 0x00009000ff027b82 */ /* 0x000e260000000a00 */
[----:B------:R-:W-:Y:S01]  /*0690*/  IMAD.HI R0, R7, -0x7319a973, R6 ;  /* 0x8ce6568d07007827 */ /* 0x000fe200078e0206 */
[----:B------:R-:W1:Y:S04]  /*06a0*/  LDS R13, [R12] ;  /* 0x000000000c0d7984 */ /* 0x000e680000000800 */
[----:B------:R-:W-:-:S04]  /*06b0*/  SHF.R.U32.HI R5, RZ, 0x1f, R0 ;  /* 0x0000001fff057819 */ /* 0x000fc80000011600 */
[----:B------:R-:W-:Y:S02]  /*06c0*/  LEA.HI.SX32 R5, R0, R5, 0x15 ;  /* 0x0000000500057211 */ /* 0x000fe400078faaff */
[----:B------:R-:W-:-:S03]  /*06d0*/  ISETP.GE.AND P0, PT, R7, 0xe8900, PT ;  /* 0x000e89000700780c */ /* 0x000fc60003f06270 */
[----:B------:R-:W-:Y:S01]  /*06e0*/  IMAD R0, R5, -0xe89, R7 ;  /* 0xfffff17705007824 */ /* 0x000fe200078e0207 */
[----:B------:R-:W-:-:S04]  /*06f0*/  LOP3.LUT R7, R7, 0x100, RZ, 0xfc, !PT ;  /* 0x0000010007077812 */ /* 0x000fc800078efcff */
[----:B------:R-:W-:Y:S01]  /*0700*/  ISETP.GE.AND P1, PT, R7, 0xe8900, PT ;  /* 0x000e89000700780c */ /* 0x000fe20003f26270 */
[----:B------:R-:W-:-:S04]  /*0710*/  IMAD R5, R5, 0xea0, R0 ;  /* 0x00000ea005057824 */ /* 0x000fc800078e0200 */
[----:B0-----:R-:W-:-:S05]  /*0720*/  IMAD.WIDE R4, R5, 0x4, R2 ;  /* 0x0000000405047825 */ /* 0x001fca00078e0202 */
[----:B-1----:R0:W-:Y:S03]  /*0730*/  @!P0 STG.E desc[UR6][R4.64], R13 ;  /* 0x0000000d04008986 */ /* 0x0021e6000c101906 */
[----:B0-----:R-:W-:Y:S05]  /*0740*/  @P1 EXIT ;  /* 0x000000000000194d */ /* 0x001fea0003800000 */
[----:B------:R-:W1:Y:S01]  /*0750*/  LDS R9, [R12+0x400] ;  /* 0x000400000c097984 */ /* 0x000e620000000800 */
[----:B------:R-:W-:-:S05]  /*0760*/  MOV R6, RZ ;  /* 0x000000ff00067202 */ /* 0x000fca0000000f00 */
[----:B------:R-:W-:-:S05]  /*0770*/  IMAD.HI R0, R7, -0x7319a973, R6 ;  /* 0x8ce6568d07007827 */ /* 0x000fca00078e0206 */
[----:B0-----:R-:W-:-:S04]  /*0780*/  SHF.R.U32.HI R5, RZ, 0x1f, R0 ;  /* 0x0000001fff057819 */ /* 0x001fc80000011600 */
[----:B------:R-:W-:-:S05]  /*0790*/  LEA.HI.SX32 R5, R0, R5, 0x15 ;  /* 0x0000000500057211 */ /* 0x000fca00078faaff */
[----:B------:R-:W-:-:S04]  /*07a0*/  IMAD R6, R5, -0xe89, R7 ;  /* 0xfffff17705067824 */ /* 0x000fc800078e0207 */
[----:B------:R-:W-:-:S04]  /*07b0*/  IMAD R5, R5, 0xea0, R6 ;  /* 0x00000ea005057824 */ /* 0x000fc800078e0206 */
[----:B------:R-:W-:-:S05]  /*07c0*/  IMAD.WIDE R2, R5, 0x4, R2 ;  /* 0x0000000405027825 */ /* 0x000fca00078e0202 */
[----:B-1----:R-:W-:Y:S01]  /*07d0*/  STG.E desc[UR6][R2.64], R9 ;  /* 0x0000000902007986 */ /* 0x002fe2000c101906 */
[----:B------:R-:W-:Y:S05]  /*07e0*/  EXIT ;  /* 0x000000000000794d */ /* 0x000fea0003800000 */
.L_x_0:
[----:B------:R-:W-:-:S00]  /*07f0*/  BRA `(.L_x_0) ;  /* 0xfffffffc00fc7947 */ /* 0x000fc0000383ffff */
[----:B------:R-:W-:-:S00]  /*0800*/  NOP ;  /* 0x0000000000007918 */ /* 0x000fc00000000000 */
[----:B------:R-:W-:-:S00]  /*0810*/  NOP ;  /* 0x0000000000007918 */ /* 0x000fc00000000000 */
[----:B------:R-:W-:-:S00]  /*0820*/  NOP ;  /* 0x0000000000007918 */ /* 0x000fc00000000000 */
[----:B------:R-:W-:-:S00]  /*0830*/  NOP ;  /* 0x0000000000007918 */ /* 0x000fc00000000000 */
[----:B------:R-:W-:-:S00]  /*0840*/  NOP ;  /* 0x0000000000007918 */ /* 0x000fc00000000000 */
[----:B------:R-:W-:-:S00]  /*0850*/  NOP ;  /* 0x0000000000007918 */ /* 0x000fc00000000000 */
[----:B------:R-:W-:-:S00]  /*0860*/  NOP ;  /* 0x0000000000007918 */ /* 0x000fc00000000000 */
[----:B------:R-:W-:-:S00]  /*0870*/  NOP ;  /* 0x0000000000007918 */ /* 0x000fc00000000000 */
.L_x_1:


//--------------------- .nv.global.init           --------------------------
	.section	.nv.global.init,"aw",@progbits
.nv.global.init:
	.type		_$_str,@object
	.size		_$_str,(_$_str_$_2 - _$_str)
_$_str:
        /*0000*/ 	.byte	0x5f, 0x5f, 0x43, 0x55, 0x44, 0x41, 0x5f, 0x46, 0x54, 0x5a, 0x00
	.type		_$_str_$_2,@object
	.size		_$_str_$_2,(.L_1 - _$_str_$_2)
_$_str_$_2:
        /*000b*/ 	.byte	0x5f, 0x5f, 0x43, 0x55, 0x44, 0x41, 0x5f, 0x50, 0x52, 0x45, 0x43, 0x5f, 0x53, 0x51, 0x52, 0x54
        /*001b*/ 	.byte	0x00
.L_1:


//--------------------- .nv.shared.triton_poi_fused__native_batch_norm_legit_no_training_convolution_relu_0 --------------------------
	.section	.nv.shared.triton_poi_fused__native_batch_norm_legit_no_training_convolution_relu_0,"aw",@nobits
	.sectionflags	@""
	.align	16
	.zero		1024


//--------------------- .nv.constant0.triton_poi_fused__native_batch_norm_legit_no_training_convolution_relu_0 --------------------------
	.section	.nv.constant0.triton_poi_fused__native_batch_norm_legit_no_training_convolution_relu_0,"a",@progbits
	.sectionflags	@""
	.align	4
.nv.constant0.triton_poi_fused__native_batch_norm_legit_no_training_convolution_relu_0:
	.zero		588
